//
// Generated by NVIDIA NVVM Compiler
//
// Compiler Build ID: CL-36424714
// Cuda compilation tools, release 13.0, V13.0.88
// Based on NVVM 20.0.0
//

.version 9.0
.target sm_100
.address_size 64

	// .globl	_Z10rss_kernelPK6float2Pfiii

.visible .entry _Z10rss_kernelPK6float2Pfiii(
	.param .u64 .ptr .align 1 _Z10rss_kernelPK6float2Pfiii_param_0,
	.param .u64 .ptr .align 1 _Z10rss_kernelPK6float2Pfiii_param_1,
	.param .u32 _Z10rss_kernelPK6float2Pfiii_param_2,
	.param .u32 _Z10rss_kernelPK6float2Pfiii_param_3,
	.param .u32 _Z10rss_kernelPK6float2Pfiii_param_4
)
{
	.reg .pred 	%p<13>;
	.reg .b32 	%r<31>;
	.reg .b32 	%f<99>;
	.reg .b64 	%rd<90>;

	ld.param.u64 	%rd17, [_Z10rss_kernelPK6float2Pfiii_param_0];
	ld.param.u64 	%rd16, [_Z10rss_kernelPK6float2Pfiii_param_1];
	ld.param.u32 	%r14, [_Z10rss_kernelPK6float2Pfiii_param_2];
	ld.param.u32 	%r17, [_Z10rss_kernelPK6float2Pfiii_param_3];
	ld.param.u32 	%r16, [_Z10rss_kernelPK6float2Pfiii_param_4];
	cvta.to.global.u64 	%rd1, %rd17;
	mov.u32 	%r18, %ctaid.x;
	mov.u32 	%r19, %ntid.x;
	mov.u32 	%r20, %tid.x;
	mad.lo.s32 	%r1, %r18, %r19, %r20;
	mov.u32 	%r21, %ctaid.y;
	mov.u32 	%r22, %ntid.y;
	mov.u32 	%r23, %tid.y;
	mad.lo.s32 	%r24, %r21, %r22, %r23;
	setp.ge.s32 	%p1, %r1, %r16;
	setp.ge.s32 	%p2, %r24, %r17;
	or.pred  	%p3, %p1, %p2;
	@%p3 bra 	$L__BB0_14;
	cvt.u64.u32 	%rd2, %r17;
	cvt.s64.s32 	%rd3, %r16;
	setp.lt.s32 	%p4, %r14, 1;
	mov.f32 	%f98, 0f00000000;
	@%p4 bra 	$L__BB0_13;
	cvt.u64.u32 	%rd4, %r24;
	cvt.s64.s32 	%rd5, %r1;
	and.b32  	%r3, %r14, 7;
	setp.lt.u32 	%p5, %r14, 8;
	mov.f32 	%f98, 0f00000000;
	mov.b32 	%r29, 0;
	@%p5 bra 	$L__BB0_5;
	and.b32  	%r29, %r14, 2147483640;
	neg.s32 	%r27, %r29;
	add.s64 	%rd18, %rd2, %rd4;
	mad.lo.s64 	%rd19, %rd18, %rd3, %rd5;
	shl.b64 	%rd6, %rd19, 3;
	shl.b64 	%rd20, %rd2, 1;
	add.s64 	%rd21, %rd20, %rd4;
	mul.lo.s64 	%rd22, %rd21, %rd3;
	shl.b64 	%rd23, %rd22, 3;
	shl.b64 	%rd24, %rd5, 3;
	add.s64 	%rd7, %rd23, %rd24;
	mad.lo.s64 	%rd25, %rd2, 3, %rd4;
	mul.lo.s64 	%rd26, %rd25, %rd3;
	shl.b64 	%rd27, %rd26, 3;
	add.s64 	%rd8, %rd27, %rd24;
	shl.b64 	%rd28, %rd2, 2;
	add.s64 	%rd29, %rd28, %rd4;
	mul.lo.s64 	%rd30, %rd29, %rd3;
	shl.b64 	%rd31, %rd30, 3;
	add.s64 	%rd9, %rd31, %rd24;
	mad.lo.s64 	%rd32, %rd2, 5, %rd4;
	mul.lo.s64 	%rd33, %rd32, %rd3;
	shl.b64 	%rd34, %rd33, 3;
	add.s64 	%rd10, %rd34, %rd24;
	mad.lo.s64 	%rd35, %rd2, 6, %rd4;
	mul.lo.s64 	%rd36, %rd35, %rd3;
	shl.b64 	%rd37, %rd36, 3;
	add.s64 	%rd11, %rd37, %rd24;
	mad.lo.s64 	%rd38, %rd2, 7, %rd4;
	mul.lo.s64 	%rd39, %rd38, %rd3;
	shl.b64 	%rd40, %rd39, 3;
	add.s64 	%rd12, %rd40, %rd24;
	mad.lo.s64 	%rd41, %rd3, %rd4, %rd5;
	shl.b64 	%rd13, %rd41, 3;
	mov.f32 	%f98, 0f00000000;
	mov.u64 	%rd89, %rd1;
$L__BB0_4:
	.pragma "nounroll";
	add.s64 	%rd42, %rd89, %rd13;
	ld.global.nc.v2.f32 	{%f17, %f18}, [%rd42];
	mul.f32 	%f19, %f18, %f18;
	fma.rn.f32 	%f20, %f17, %f17, %f19;
	add.f32 	%f21, %f98, %f20;
	add.s64 	%rd43, %rd89, %rd6;
	ld.global.nc.v2.f32 	{%f22, %f23}, [%rd43];
	mul.f32 	%f24, %f23, %f23;
	fma.rn.f32 	%f25, %f22, %f22, %f24;
	add.f32 	%f26, %f21, %f25;
	add.s64 	%rd44, %rd89, %rd7;
	ld.global.nc.v2.f32 	{%f27, %f28}, [%rd44];
	mul.f32 	%f29, %f28, %f28;
	fma.rn.f32 	%f30, %f27, %f27, %f29;
	add.f32 	%f31, %f26, %f30;
	add.s64 	%rd45, %rd89, %rd8;
	ld.global.nc.v2.f32 	{%f32, %f33}, [%rd45];
	mul.f32 	%f34, %f33, %f33;
	fma.rn.f32 	%f35, %f32, %f32, %f34;
	add.f32 	%f36, %f31, %f35;
	add.s64 	%rd46, %rd89, %rd9;
	ld.global.nc.v2.f32 	{%f37, %f38}, [%rd46];
	mul.f32 	%f39, %f38, %f38;
	fma.rn.f32 	%f40, %f37, %f37, %f39;
	add.f32 	%f41, %f36, %f40;
	add.s64 	%rd47, %rd89, %rd10;
	ld.global.nc.v2.f32 	{%f42, %f43}, [%rd47];
	mul.f32 	%f44, %f43, %f43;
	fma.rn.f32 	%f45, %f42, %f42, %f44;
	add.f32 	%f46, %f41, %f45;
	add.s64 	%rd48, %rd89, %rd11;
	ld.global.nc.v2.f32 	{%f47, %f48}, [%rd48];
	mul.f32 	%f49, %f48, %f48;
	fma.rn.f32 	%f50, %f47, %f47, %f49;
	add.f32 	%f51, %f46, %f50;
	add.s64 	%rd49, %rd89, %rd12;
	ld.global.nc.v2.f32 	{%f52, %f53}, [%rd49];
	mul.f32 	%f54, %f53, %f53;
	fma.rn.f32 	%f55, %f52, %f52, %f54;
	add.f32 	%f98, %f51, %f55;
	add.s32 	%r27, %r27, 8;
	mul.lo.s64 	%rd50, %rd3, %rd2;
	shl.b64 	%rd51, %rd50, 6;
	add.s64 	%rd89, %rd89, %rd51;
	setp.ne.s32 	%p6, %r27, 0;
	@%p6 bra 	$L__BB0_4;
$L__BB0_5:
	setp.eq.s32 	%p7, %r3, 0;
	@%p7 bra 	$L__BB0_13;
	and.b32  	%r9, %r14, 3;
	setp.lt.u32 	%p8, %r3, 4;
	@%p8 bra 	$L__BB0_8;
	cvt.u64.u32 	%rd52, %r29;
	mad.lo.s64 	%rd53, %rd52, %rd2, %rd4;
	mad.lo.s64 	%rd54, %rd53, %rd3, %rd5;
	shl.b64 	%rd55, %rd54, 3;
	add.s64 	%rd56, %rd1, %rd55;
	ld.global.nc.v2.f32 	{%f57, %f58}, [%rd56];
	mul.f32 	%f59, %f58, %f58;
	fma.rn.f32 	%f60, %f57, %f57, %f59;
	add.f32 	%f61, %f98, %f60;
	add.s64 	%rd57, %rd53, %rd2;
	mad.lo.s64 	%rd58, %rd57, %rd3, %rd5;
	shl.b64 	%rd59, %rd58, 3;
	add.s64 	%rd60, %rd1, %rd59;
	ld.global.nc.v2.f32 	{%f62, %f63}, [%rd60];
	mul.f32 	%f64, %f63, %f63;
	fma.rn.f32 	%f65, %f62, %f62, %f64;
	add.f32 	%f66, %f61, %f65;
	add.s64 	%rd61, %rd57, %rd2;
	mad.lo.s64 	%rd62, %rd61, %rd3, %rd5;
	shl.b64 	%rd63, %rd62, 3;
	add.s64 	%rd64, %rd1, %rd63;
	ld.global.nc.v2.f32 	{%f67, %f68}, [%rd64];
	mul.f32 	%f69, %f68, %f68;
	fma.rn.f32 	%f70, %f67, %f67, %f69;
	add.f32 	%f71, %f66, %f70;
	add.s64 	%rd65, %rd61, %rd2;
	mad.lo.s64 	%rd66, %rd65, %rd3, %rd5;
	shl.b64 	%rd67, %rd66, 3;
	add.s64 	%rd68, %rd1, %rd67;
	ld.global.nc.v2.f32 	{%f72, %f73}, [%rd68];
	mul.f32 	%f74, %f73, %f73;
	fma.rn.f32 	%f75, %f72, %f72, %f74;
	add.f32 	%f98, %f71, %f75;
	add.s32 	%r29, %r29, 4;
$L__BB0_8:
	setp.eq.s32 	%p9, %r9, 0;
	@%p9 bra 	$L__BB0_13;
	setp.eq.s32 	%p10, %r9, 1;
	@%p10 bra 	$L__BB0_11;
	cvt.u64.u32 	%rd69, %r29;
	mad.lo.s64 	%rd70, %rd69, %rd2, %rd4;
	mad.lo.s64 	%rd71, %rd70, %rd3, %rd5;
	shl.b64 	%rd72, %rd71, 3;
	add.s64 	%rd73, %rd1, %rd72;
	ld.global.nc.v2.f32 	{%f77, %f78}, [%rd73];
	mul.f32 	%f79, %f78, %f78;
	fma.rn.f32 	%f80, %f77, %f77, %f79;
	add.f32 	%f81, %f98, %f80;
	add.s64 	%rd74, %rd70, %rd2;
	mad.lo.s64 	%rd75, %rd74, %rd3, %rd5;
	shl.b64 	%rd76, %rd75, 3;
	add.s64 	%rd77, %rd1, %rd76;
	ld.global.nc.v2.f32 	{%f82, %f83}, [%rd77];
	mul.f32 	%f84, %f83, %f83;
	fma.rn.f32 	%f85, %f82, %f82, %f84;
	add.f32 	%f98, %f81, %f85;
	add.s32 	%r29, %r29, 2;
$L__BB0_11:
	and.b32  	%r26, %r14, 1;
	setp.eq.b32 	%p11, %r26, 1;
	not.pred 	%p12, %p11;
	@%p12 bra 	$L__BB0_13;
	cvt.u64.u32 	%rd78, %r29;
	mad.lo.s64 	%rd79, %rd78, %rd2, %rd4;
	mad.lo.s64 	%rd80, %rd79, %rd3, %rd5;
	shl.b64 	%rd81, %rd80, 3;
	add.s64 	%rd82, %rd1, %rd81;
	ld.global.nc.v2.f32 	{%f86, %f87}, [%rd82];
	mul.f32 	%f88, %f87, %f87;
	fma.rn.f32 	%f89, %f86, %f86, %f88;
	add.f32 	%f98, %f98, %f89;
$L__BB0_13:
	sqrt.rn.f32 	%f90, %f98;
	cvt.u64.u32 	%rd83, %r24;
	cvt.s64.s32 	%rd84, %r1;
	mad.lo.s64 	%rd85, %rd3, %rd83, %rd84;
	cvta.to.global.u64 	%rd86, %rd16;
	shl.b64 	%rd87, %rd85, 2;
	add.s64 	%rd88, %rd86, %rd87;
	st.global.f32 	[%rd88], %f90;
$L__BB0_14:
	ret;

}


// ===== COMPILED SASS (sm_100) =====

	.target	sm_100

	.elftype	@"ET_EXEC"


//--------------------- .note.nv.tkinfo           --------------------------
	.section	.note.nv.tkinfo,"",@"SHT_NOTE"
	.sectionflags	@"SHF_NOTE_NV_TKINFO"
	.tkinfo
        /*0018*/ 	.word	0x00000002
        /*0030*/ 	.string	""
        /*0030*/ 	.string	"ptxas"
        /*0030*/ 	.string	"Cuda compilation tools, release 13.0, V13.0.88"
        /*0030*/ 	.string	"Build cuda_13.0.r13.0/compiler.36424714_0"
        /*0030*/ 	.string	"-arch sm_100 -m 64 "



//--------------------- .note.nv.cuinfo           --------------------------
	.section	.note.nv.cuinfo,"",@"SHT_NOTE"
	.sectionflags	@"SHF_NOTE_NV_CUINFO"
        /*0018*/ 	.short	0x0002
        /*001a*/ 	.short	0x0064
        /*001c*/ 	.short	0x0082
	.zero		2


//--------------------- .nv.info                  --------------------------
	.section	.nv.info,"",@"SHT_CUDA_INFO"
	.align	4


	//----- nvinfo : EIATTR_REGCOUNT
	.align		4
        /*0000*/ 	.byte	0x04, 0x2f
        /*0002*/ 	.short	(.L_1 - .L_0)
	.align		4
.L_0:
        /*0004*/ 	.word	index@(_Z10rss_kernelPK6float2Pfiii)
        /*0008*/ 	.word	0x00000020


	//----- nvinfo : EIATTR_FRAME_SIZE
	.align		4
.L_1:
        /*000c*/ 	.byte	0x04, 0x11
        /*000e*/ 	.short	(.L_3 - .L_2)
	.align		4
.L_2:
        /*0010*/ 	.word	index@($__internal_0_$__cuda_sm20_sqrt_rn_f32_slowpath)
        /*0014*/ 	.word	0x00000000


	//----- nvinfo : EIATTR_FRAME_SIZE
	.align		4
.L_3:
        /*0018*/ 	.byte	0x04, 0x11
        /*001a*/ 	.short	(.L_5 - .L_4)
	.align		4
.L_4:
        /*001c*/ 	.word	index@(_Z10rss_kernelPK6float2Pfiii)
        /*0020*/ 	.word	0x00000000


	//----- nvinfo : EIATTR_MIN_STACK_SIZE
	.align		4
.L_5:
        /*0024*/ 	.byte	0x04, 0x12
        /*0026*/ 	.short	(.L_7 - .L_6)
	.align		4
.L_6:
        /*0028*/ 	.word	index@(_Z10rss_kernelPK6float2Pfiii)
        /*002c*/ 	.word	0x00000000
.L_7:


//--------------------- .nv.compat                --------------------------
	.section	.nv.compat,"",@"SHT_CUDA_COMPAT_INFO"
	.align	4
        /*0000*/ 	.byte	0x02, 0x09, 0x00, 0x00, 0x02, 0x02, 0x01, 0x00, 0x02, 0x05, 0x05, 0x00, 0x03, 0x07, 0x01, 0x01
        /*0010*/ 	.byte	0x02, 0x03, 0x00, 0x00, 0x02, 0x06, 0x01, 0x00, 0x04, 0x0b, 0x08, 0x00, 0x01, 0x00, 0x00, 0x00
        /*0020*/ 	.byte	0x00, 0x00, 0x00, 0x00


//--------------------- .nv.info._Z10rss_kernelPK6float2Pfiii --------------------------
	.section	.nv.info._Z10rss_kernelPK6float2Pfiii,"",@"SHT_CUDA_INFO"
	.sectionflags	@""
	.align	4


	//----- nvinfo : EIATTR_CUDA_API_VERSION
	.align		4
        /*0000*/ 	.byte	0x04, 0x37
        /*0002*/ 	.short	(.L_9 - .L_8)
.L_8:
        /*0004*/ 	.word	0x00000082


	//----- nvinfo : EIATTR_KPARAM_INFO
	.align		4
.L_9:
        /*0008*/ 	.byte	0x04, 0x17
        /*000a*/ 	.short	(.L_11 - .L_10)
.L_10:
        /*000c*/ 	.word	0x00000000
        /*0010*/ 	.short	0x0004
        /*0012*/ 	.short	0x0018
        /*0014*/ 	.byte	0x00, 0xf0, 0x11, 0x00


	//----- nvinfo : EIATTR_KPARAM_INFO
	.align		4
.L_11:
        /*0018*/ 	.byte	0x04, 0x17
        /*001a*/ 	.short	(.L_13 - .L_12)
.L_12:
        /*001c*/ 	.word	0x00000000
        /*0020*/ 	.short	0x0003
        /*0022*/ 	.short	0x0014
        /*0024*/ 	.byte	0x00, 0xf0, 0x11, 0x00


	//----- nvinfo : EIATTR_KPARAM_INFO
	.align		4
.L_13:
        /*0028*/ 	.byte	0x04, 0x17
        /*002a*/ 	.short	(.L_15 - .L_14)
.L_14:
        /*002c*/ 	.word	0x00000000
        /*0030*/ 	.short	0x0002
        /*0032*/ 	.short	0x0010
        /*0034*/ 	.byte	0x00, 0xf0, 0x11, 0x00


	//----- nvinfo : EIATTR_KPARAM_INFO
	.align		4
.L_15:
        /*0038*/ 	.byte	0x04, 0x17
        /*003a*/ 	.short	(.L_17 - .L_16)
.L_16:
        /*003c*/ 	.word	0x00000000
        /*0040*/ 	.short	0x0001
        /*0042*/ 	.short	0x0008
        /*0044*/ 	.byte	0x00, 0xf5, 0x21, 0x00


	//----- nvinfo : EIATTR_KPARAM_INFO
	.align		4
.L_17:
        /*0048*/ 	.byte	0x04, 0x17
        /*004a*/ 	.short	(.L_19 - .L_18)
.L_18:
        /*004c*/ 	.word	0x00000000
        /*0050*/ 	.short	0x0000
        /*0052*/ 	.short	0x0000
        /*0054*/ 	.byte	0x00, 0xf5, 0x21, 0x00


	//----- nvinfo : EIATTR_SPARSE_MMA_MASK
	.align		4
.L_19:
        /*0058*/ 	.byte	0x03, 0x50
        /*005a*/ 	.short	0x0000


	//----- nvinfo : EIATTR_MAXREG_COUNT
	.align		4
        /*005c*/ 	.byte	0x03, 0x1b
        /*005e*/ 	.short	0x00ff


	//----- nvinfo : EIATTR_MERCURY_ISA_VERSION
	.align		4
        /*0060*/ 	.byte	0x03, 0x5f
        /*0062*/ 	.short	0x0101


	//----- nvinfo : EIATTR_VRC_CTA_INIT_COUNT
	.align		4
        /*0064*/ 	.byte	0x02, 0x4a
	.zero		1
	.zero		1


	//----- nvinfo : EIATTR_EXIT_INSTR_OFFSETS
	.align		4
        /*0068*/ 	.byte	0x04, 0x1c
        /*006a*/ 	.short	(.L_21 - .L_20)


	//   ....[0]....
.L_20:
        /*006c*/ 	.word	0x000000d0


	//   ....[1]....
        /*0070*/ 	.word	0x00001210


	//----- nvinfo : EIATTR_CRS_STACK_SIZE
	.align		4
.L_21:
        /*0074*/ 	.byte	0x04, 0x1e
        /*0076*/ 	.short	(.L_23 - .L_22)
.L_22:
        /*0078*/ 	.word	0x00000000


	//----- nvinfo : EIATTR_CBANK_PARAM_SIZE
	.align		4
.L_23:
        /*007c*/ 	.byte	0x03, 0x19
        /*007e*/ 	.short	0x001c


	//----- nvinfo : EIATTR_PARAM_CBANK
	.align		4
        /*0080*/ 	.byte	0x04, 0x0a
        /*0082*/ 	.short	(.L_25 - .L_24)
	.align		4
.L_24:
        /*0084*/ 	.word	index@(.nv.constant0._Z10rss_kernelPK6float2Pfiii)
        /*0088*/ 	.short	0x0380
        /*008a*/ 	.short	0x001c


	//----- nvinfo : EIATTR_SW_WAR
	.align		4
.L_25:
        /*008c*/ 	.byte	0x04, 0x36
        /*008e*/ 	.short	(.L_27 - .L_26)
.L_26:
        /*0090*/ 	.word	0x00000008
.L_27:


//--------------------- .nv.callgraph             --------------------------
	.section	.nv.callgraph,"",@"SHT_CUDA_CALLGRAPH"
	.align	4
	.sectionentsize	8
	.align		4
        /*0000*/ 	.word	0x00000000
	.align		4
        /*0004*/ 	.word	0xffffffff
	.align		4
        /*0008*/ 	.word	0x00000000
	.align		4
        /*000c*/ 	.word	0xfffffffe
	.align		4
        /*0010*/ 	.word	0x00000000
	.align		4
        /*0014*/ 	.word	0xfffffffd
	.align		4
        /*0018*/ 	.word	0x00000000
	.align		4
        /*001c*/ 	.word	0xfffffffc


//--------------------- .text._Z10rss_kernelPK6float2Pfiii --------------------------
	.section	.text._Z10rss_kernelPK6float2Pfiii,"ax",@progbits
	.align	128
        .global         _Z10rss_kernelPK6float2Pfiii
        .type           _Z10rss_kernelPK6float2Pfiii,@function
        .size           _Z10rss_kernelPK6float2Pfiii,(.L_x_10 - _Z10rss_kernelPK6float2Pfiii)
        .other          _Z10rss_kernelPK6float2Pfiii,@"STO_CUDA_ENTRY STV_DEFAULT"
_Z10rss_kernelPK6float2Pfiii:
.text._Z10rss_kernelPK6float2Pfiii:
[----:B------:R-:W-:Y:S01]  /*0000*/  LDC R1, c[0x0][0x37c] ;  /* 0x0000df00ff017b82 */ /* 0x000fe20000000800 */
[----:B------:R-:W0:Y:S07]  /*0010*/  S2R R23, SR_TID.Y ;  /* 0x0000000000177919 */ /* 0x000e2e0000002200 */
[----:B------:R-:W1:Y:S01]  /*0020*/  LDC R24, c[0x0][0x360] ;  /* 0x0000d800ff187b82 */ /* 0x000e620000000800 */
[----:B------:R-:W2:Y:S01]  /*0030*/  LDCU UR11, c[0x0][0x398] ;  /* 0x00007300ff0b77ac */ /* 0x000ea20008000800 */
[----:B------:R-:W1:Y:S06]  /*0040*/  S2R R25, SR_TID.X ;  /* 0x0000000000197919 */ /* 0x000e6c0000002100 */
[----:B------:R-:W0:Y:S08]  /*0050*/  S2UR UR5, SR_CTAID.Y ;  /* 0x00000000000579c3 */ /* 0x000e300000002600 */
[----:B------:R-:W0:Y:S08]  /*0060*/  LDC R22, c[0x0][0x364] ;  /* 0x0000d900ff167b82 */ /* 0x000e300000000800 */
[----:B------:R-:W1:Y:S08]  /*0070*/  S2UR UR4, SR_CTAID.X ;  /* 0x00000000000479c3 */ /* 0x000e700000002500 */
[----:B------:R-:W3:Y:S01]  /*0080*/  LDC R11, c[0x0][0x394] ;  /* 0x0000e500ff0b7b82 */ /* 0x000ee20000000800 */
[----:B0-----:R-:W-:-:S02]  /*0090*/  IMAD R22, R22, UR5, R23 ;  /* 0x0000000516167c24 */ /* 0x001fc4000f8e0217 */
[----:B-1----:R-:W-:-:S03]  /*00a0*/  IMAD R24, R24, UR4, R25 ;  /* 0x0000000418187c24 */ /* 0x002fc6000f8e0219 */
[----:B---3--:R-:W-:-:S04]  /*00b0*/  ISETP.GE.AND P0, PT, R22, R11, PT ;  /* 0x0000000b1600720c */ /* 0x008fc80003f06270 */
[----:B--2---:R-:W-:-:S13]  /*00c0*/  ISETP.GE.OR P0, PT, R24, UR11, P0 ;  /* 0x0000000b18007c0c */ /* 0x004fda0008706670 */
[----:B------:R-:W-:Y:S05]  /*00d0*/  @P0 EXIT ;  /* 0x000000000000094d */ /* 0x000fea0003800000 */
[----:B------:R-:W0:Y:S01]  /*00e0*/  LDCU UR6, c[0x0][0x390] ;  /* 0x00007200ff0677ac */ /* 0x000e220008000800 */
[----:B------:R-:W-:Y:S01]  /*00f0*/  HFMA2 R28, -RZ, RZ, 0, 0 ;  /* 0x00000000ff1c7431 */ /* 0x000fe200000001ff */
[----:B------:R-:W1:Y:S01]  /*0100*/  LDCU.64 UR8, c[0x0][0x358] ;  /* 0x00006b00ff0877ac */ /* 0x000e620008000a00 */
[----:B------:R-:W-:Y:S02]  /*0110*/  USHF.R.S32.HI UR10, URZ, 0x1f, UR11 ;  /* 0x0000001fff0a7899 */ /* 0x000fe4000801140b */
[----:B0-----:R-:W-:-:S09]  /*0120*/  UISETP.GE.AND UP0, UPT, UR6, 0x1, UPT ;  /* 0x000000010600788c */ /* 0x001fd2000bf06270 */
[----:B-1----:R-:W-:Y:S05]  /*0130*/  BRA.U !UP0, `(.L_x_0) ;  /* 0x0000000d08d87547 */ /* 0x002fea000b800000 */
[----:B------:R-:W-:Y:S01]  /*0140*/  UISETP.GE.U32.AND UP1, UPT, UR6, 0x8, UPT ;  /* 0x000000080600788c */ /* 0x000fe2000bf26070 */
[----:B------:R-:W-:Y:S01]  /*0150*/  SHF.R.S32.HI R25, RZ, 0x1f, R24 ;  /* 0x0000001fff197819 */ /* 0x000fe20000011418 */
[----:B------:R-:W-:Y:S01]  /*0160*/  ULOP3.LUT UR12, UR6, 0x7, URZ, 0xc0, !UPT ;  /* 0x00000007060c7892 */ /* 0x000fe2000f8ec0ff */
[----:B------:R-:W-:Y:S01]  /*0170*/  MOV R28, RZ ;  /* 0x000000ff001c7202 */ /* 0x000fe20000000f00 */
[----:B------:R-:W-:Y:S02]  /*0180*/  UMOV UR4, URZ ;  /* 0x000000ff00047c82 */ /* 0x000fe40008000000 */
[----:B------:R-:W-:-:S03]  /*0190*/  UISETP.NE.AND UP0, UPT, UR12, URZ, UPT ;  /* 0x000000ff0c00728c */ /* 0x000fc6000bf05270 */
[----:B------:R-:W-:Y:S08]  /*01a0*/  BRA.U !UP1, `(.L_x_1) ;  /* 0x0000000509f47547 */ /* 0x000ff0000b800000 */
[----:B------:R-:W-:Y:S01]  /*01b0*/  HFMA2 R23, -RZ, RZ, 0, 0 ;  /* 0x00000000ff177431 */ /* 0x000fe200000001ff */
[CC--:B------:R-:W-:Y:S01]  /*01c0*/  LEA R6, P0, R11.reuse, R22.reuse, 0x1 ;  /* 0x000000160b067211 */ /* 0x0c0fe200078008ff */
[----:B------:R-:W-:Y:S01]  /*01d0*/  UMOV UR4, URZ ;  /* 0x000000ff00047c82 */ /* 0x000fe20008000000 */
[C---:B------:R-:W-:Y:S01]  /*01e0*/  LEA R4, P1, R11.reuse, R22, 0x2 ;  /* 0x000000160b047211 */ /* 0x040fe200078210ff */
[----:B------:R-:W0:Y:S01]  /*01f0*/  LDC R18, c[0x0][0x384] ;  /* 0x0000e100ff127b82 */ /* 0x000e220000000800 */
[C---:B------:R-:W-:Y:S01]  /*0200*/  LEA.HI.X R2, R11.reuse, RZ, RZ, 0x1, P0 ;  /* 0x000000ff0b027211 */ /* 0x040fe200000f0cff */
[----:B------:R-:W1:Y:S01]  /*0210*/  LDCU UR7, c[0x0][0x380] ;  /* 0x00007000ff0777ac */ /* 0x000e620008000800 */
[C---:B------:R-:W-:Y:S01]  /*0220*/  LEA.HI.X R0, R11.reuse, RZ, RZ, 0x2, P1 ;  /* 0x000000ff0b007211 */ /* 0x040fe200008f14ff */
[----:B------:R-:W-:Y:S01]  /*0230*/  HFMA2 R28, -RZ, RZ, 0, 0 ;  /* 0x00000000ff1c7431 */ /* 0x000fe200000001ff */
[C---:B------:R-:W-:Y:S01]  /*0240*/  SHF.L.U32 R17, R24.reuse, 0x3, RZ ;  /* 0x0000000318117819 */ /* 0x040fe200000006ff */
[----:B------:R-:W-:Y:S01]  /*0250*/  IMAD.WIDE.U32 R12, R11, 0x3, R22 ;  /* 0x000000030b0c7825 */ /* 0x000fe200078e0016 */
[----:B------:R-:W-:-:S03]  /*0260*/  SHF.L.U64.HI R19, R24, 0x3, R25 ;  /* 0x0000000318137819 */ /* 0x000fc60000010219 */
[----:B------:R-:W-:Y:S02]  /*0270*/  IMAD R3, R2, UR11, RZ ;  /* 0x0000000b02037c24 */ /* 0x000fe4000f8e02ff */
[----:B------:R-:W-:Y:S01]  /*0280*/  IMAD R21, R0, UR11, RZ ;  /* 0x0000000b00157c24 */ /* 0x000fe2000f8e02ff */
[----:B------:R-:W-:Y:S01]  /*0290*/  IADD3 R0, PT, PT, R13, UR4, RZ ;  /* 0x000000040d007c10 */ /* 0x000fe2000fffe0ff */
[C---:B------:R-:W-:Y:S02]  /*02a0*/  IMAD R9, R6.reuse, UR10, R3 ;  /* 0x0000000a06097c24 */ /* 0x040fe4000f8e0203 */
[----:B------:R-:W-:-:S04]  /*02b0*/  IMAD.WIDE.U32 R6, R6, UR11, RZ ;  /* 0x0000000b06067c25 */ /* 0x000fc8000f8e00ff */
[----:B------:R-:W-:Y:S01]  /*02c0*/  IMAD R13, R0, UR11, RZ ;  /* 0x0000000b000d7c24 */ /* 0x000fe2000f8e02ff */
[----:B------:R-:W-:Y:S01]  /*02d0*/  LEA R10, P0, R6, R17, 0x3 ;  /* 0x00000011060a7211 */ /* 0x000fe200078018ff */
[----:B------:R-:W-:Y:S01]  /*02e0*/  IMAD.WIDE.U32 R2, R11, 0x5, R22 ;  /* 0x000000050b027825 */ /* 0x000fe200078e0016 */
[----:B------:R-:W-:-:S03]  /*02f0*/  IADD3 R9, PT, PT, R7, R9, RZ ;  /* 0x0000000907097210 */ /* 0x000fc60007ffe0ff */
[----:B------:R-:W-:Y:S01]  /*0300*/  IMAD.WIDE.U32 R14, R11, 0x6, R22 ;  /* 0x000000060b0e7825 */ /* 0x000fe200078e0016 */
[----:B------:R-:W-:Y:S02]  /*0310*/  IADD3 R3, PT, PT, R3, UR4, RZ ;  /* 0x0000000403037c10 */ /* 0x000fe4000fffe0ff */
[----:B------:R-:W-:Y:S01]  /*0320*/  LEA.HI.X R9, R6, R19, R9, 0x3, P0 ;  /* 0x0000001306097211 */ /* 0x000fe200000f1c09 */
[C---:B------:R-:W-:Y:S01]  /*0330*/  IMAD R21, R4.reuse, UR10, R21 ;  /* 0x0000000a04157c24 */ /* 0x040fe2000f8e0215 */
[----:B------:R-:W-:Y:S01]  /*0340*/  IADD3 R0, PT, PT, R15, UR4, RZ ;  /* 0x000000040f007c10 */ /* 0x000fe2000fffe0ff */
[----:B------:R-:W-:-:S04]  /*0350*/  IMAD.WIDE.U32 R4, R4, UR11, RZ ;  /* 0x0000000b04047c25 */ /* 0x000fc8000f8e00ff */
[C---:B------:R-:W-:Y:S01]  /*0360*/  IMAD R27, R12.reuse, UR10, R13 ;  /* 0x0000000a0c1b7c24 */ /* 0x040fe2000f8e020d */
[----:B------:R-:W-:Y:S01]  /*0370*/  IADD3 R6, PT, PT, R5, R21, RZ ;  /* 0x0000001505067210 */ /* 0x000fe20007ffe0ff */
[----:B------:R-:W-:Y:S01]  /*0380*/  IMAD.WIDE.U32 R12, R12, UR11, RZ ;  /* 0x0000000b0c0c7c25 */ /* 0x000fe2000f8e00ff */
[----:B------:R-:W-:-:S03]  /*0390*/  LEA R8, P1, R4, R17, 0x3 ;  /* 0x0000001104087211 */ /* 0x000fc600078218ff */
[----:B------:R-:W-:Y:S01]  /*03a0*/  IMAD R3, R3, UR11, RZ ;  /* 0x0000000b03037c24 */ /* 0x000fe2000f8e02ff */
[----:B------:R-:W-:Y:S01]  /*03b0*/  LEA R7, P0, R12, R17, 0x3 ;  /* 0x000000110c077211 */ /* 0x000fe200078018ff */
[----:B------:R-:W-:Y:S01]  /*03c0*/  IMAD R15, R0, UR11, RZ ;  /* 0x0000000b000f7c24 */ /* 0x000fe2000f8e02ff */
[----:B------:R-:W-:Y:S01]  /*03d0*/  IADD3 R5, PT, PT, R13, R27, RZ ;  /* 0x0000001b0d057210 */ /* 0x000fe20007ffe0ff */
[----:B------:R-:W-:Y:S01]  /*03e0*/  IMAD R21, R2, UR10, R3 ;  /* 0x0000000a02157c24 */ /* 0x000fe2000f8e0203 */
[-C--:B------:R-:W-:Y:S01]  /*03f0*/  LEA.HI.X R6, R4, R19.reuse, R6, 0x3, P1 ;  /* 0x0000001304067211 */ /* 0x080fe200008f1c06 */
[----:B------:R-:W-:Y:S01]  /*0400*/  IMAD R29, R14, UR10, R15 ;  /* 0x0000000a0e1d7c24 */ /* 0x000fe2000f8e020f */
[----:B------:R-:W-:Y:S01]  /*0410*/  LEA.HI.X R5, R12, R19, R5, 0x3, P0 ;  /* 0x000000130c057211 */ /* 0x000fe200000f1c05 */
[----:B------:R-:W-:Y:S01]  /*0420*/  IMAD.WIDE.U32 R12, R11, 0x7, R22 ;  /* 0x000000070b0c7825 */ /* 0x000fe200078e0016 */
[----:B------:R-:W-:-:S03]  /*0430*/  IADD3 R27, P0, PT, R22, R11, RZ ;  /* 0x0000000b161b7210 */ /* 0x000fc60007f1e0ff */
[----:B------:R-:W-:Y:S01]  /*0440*/  IMAD.WIDE.U32 R2, R2, UR11, RZ ;  /* 0x0000000b02027c25 */ /* 0x000fe2000f8e00ff */
[----:B------:R-:W-:Y:S01]  /*0450*/  IADD3 R13, PT, PT, R13, UR4, RZ ;  /* 0x000000040d0d7c10 */ /* 0x000fe2000fffe0ff */
[----:B------:R-:W-:Y:S02]  /*0460*/  ULOP3.LUT UR4, UR6, 0x7ffffff8, URZ, 0xc0, !UPT ;  /* 0x7ffffff806047892 */ /* 0x000fe4000f8ec0ff */
[----:B------:R-:W-:Y:S01]  /*0470*/  IMAD.WIDE.U32 R14, R14, UR11, RZ ;  /* 0x0000000b0e0e7c25 */ /* 0x000fe2000f8e00ff */
[----:B------:R-:W-:Y:S01]  /*0480*/  IADD3 R16, PT, PT, R3, R21, RZ ;  /* 0x0000001503107210 */ /* 0x000fe20007ffe0ff */
[----:B------:R-:W-:Y:S01]  /*0490*/  UIADD3 UR5, UPT, UPT, -UR4, URZ, URZ ;  /* 0x000000ff04057290 */ /* 0x000fe2000fffe1ff */
[----:B------:R-:W-:Y:S01]  /*04a0*/  LEA R4, P1, R2, R17, 0x3 ;  /* 0x0000001102047211 */ /* 0x000fe200078218ff */
[----:B------:R-:W-:Y:S01]  /*04b0*/  IMAD R13, R13, UR11, RZ ;  /* 0x0000000b0d0d7c24 */ /* 0x000fe2000f8e02ff */
[----:B------:R-:W-:Y:S01]  /*04c0*/  IADD3 R0, PT, PT, R15, R29, RZ ;  /* 0x0000001d0f007210 */ /* 0x000fe20007ffe0ff */
[----:B------:R-:W-:Y:S01]  /*04d0*/  IMAD.WIDE.U32 R20, R22, UR11, R24 ;  /* 0x0000000b16147c25 */ /* 0x000fe2000f8e0018 */
[----:B------:R-:W-:-:S02]  /*04e0*/  LEA R3, P2, R14, R17, 0x3 ;  /* 0x000000110e037211 */ /* 0x000fc400078418ff */
[----:B------:R-:W-:Y:S02]  /*04f0*/  IADD3.X R15, PT, PT, RZ, RZ, RZ, P0, !PT ;  /* 0x000000ffff0f7210 */ /* 0x000fe400007fe4ff */
[-C--:B------:R-:W-:Y:S02]  /*0500*/  LEA.HI.X R0, R14, R19.reuse, R0, 0x3, P2 ;  /* 0x000000130e007211 */ /* 0x080fe400010f1c00 */
[----:B------:R-:W-:Y:S01]  /*0510*/  LEA.HI.X R2, R2, R19, R16, 0x3, P1 ;  /* 0x0000001302027211 */ /* 0x000fe200008f1c10 */
[----:B------:R-:W-:Y:S02]  /*0520*/  IMAD R14, R15, UR11, RZ ;  /* 0x0000000b0f0e7c24 */ /* 0x000fe4000f8e02ff */
[C---:B------:R-:W-:Y:S02]  /*0530*/  IMAD R15, R12.reuse, UR10, R13 ;  /* 0x0000000a0c0f7c24 */ /* 0x040fe4000f8e020d */
[----:B------:R-:W-:-:S04]  /*0540*/  IMAD.WIDE.U32 R12, R12, UR11, RZ ;  /* 0x0000000b0c0c7c25 */ /* 0x000fc8000f8e00ff */
[C---:B------:R-:W-:Y:S01]  /*0550*/  IMAD R29, R27.reuse, UR10, R14 ;  /* 0x0000000a1b1d7c24 */ /* 0x040fe2000f8e020e */
[----:B------:R-:W-:Y:S01]  /*0560*/  LEA R16, P0, R12, R17, 0x3 ;  /* 0x000000110c107211 */ /* 0x000fe200078018ff */
[----:B------:R-:W-:Y:S01]  /*0570*/  IMAD.WIDE.U32 R26, R27, UR11, R24 ;  /* 0x0000000b1b1a7c25 */ /* 0x000fe2000f8e0018 */
[----:B------:R-:W-:-:S03]  /*0580*/  IADD3 R15, PT, PT, R13, R15, RZ ;  /* 0x0000000f0d0f7210 */ /* 0x000fc60007ffe0ff */
[----:B------:R-:W-:Y:S01]  /*0590*/  IMAD R17, R22, UR10, RZ ;  /* 0x0000000a16117c24 */ /* 0x000fe2000f8e02ff */
[----:B------:R-:W-:Y:S02]  /*05a0*/  IADD3 R13, PT, PT, R27, R29, RZ ;  /* 0x0000001d1b0d7210 */ /* 0x000fe40007ffe0ff */
[----:B------:R-:W-:Y:S02]  /*05b0*/  LEA.HI.X R12, R12, R19, R15, 0x3, P0 ;  /* 0x000000130c0c7211 */ /* 0x000fe400000f1c0f */
[----:B------:R-:W-:Y:S02]  /*05c0*/  IADD3 R17, PT, PT, R21, R17, RZ ;  /* 0x0000001115117210 */ /* 0x000fe40007ffe0ff */
[----:B-1----:R-:W-:Y:S02]  /*05d0*/  MOV R19, UR7 ;  /* 0x0000000700137c02 */ /* 0x002fe40008000f00 */
[----:B------:R-:W-:Y:S02]  /*05e0*/  SHF.L.U64.HI R17, R20, 0x3, R17 ;  /* 0x0000000314117819 */ /* 0x000fe40000010211 */
[----:B0-----:R-:W-:-:S07]  /*05f0*/  SHF.L.U64.HI R13, R26, 0x3, R13 ;  /* 0x000000031a0d7819 */ /* 0x001fce000001020d */
.L_x_2:
[----:B------:R-:W-:-:S05]  /*0600*/  LEA R14, P0, R20, R19, 0x3 ;  /* 0x00000013140e7211 */ /* 0x000fca00078018ff */
[----:B------:R-:W-:-:S06]  /*0610*/  IMAD.X R15, R18, 0x1, R17, P0 ;  /* 0x00000001120f7824 */ /* 0x000fcc00000e0611 */
[----:B------:R-:W2:Y:S02]  /*0620*/  LDG.E.64.CONSTANT R14, desc[UR8][R14.64] ;  /* 0x000000080e0e7981 */ /* 0x000ea4000c1e9b00 */
[----:B--2---:R-:W-:-:S04]  /*0630*/  FMUL R29, R15, R15 ;  /* 0x0000000f0f1d7220 */ /* 0x004fc80000400000 */
[----:B------:R-:W-:Y:S01]  /*0640*/  FFMA R29, R14, R14, R29 ;  /* 0x0000000e0e1d7223 */ /* 0x000fe2000000001d */
[----:B------:R-:W-:-:S03]  /*0650*/  LEA R14, P0, R26, R19, 0x3 ;  /* 0x000000131a0e7211 */ /* 0x000fc600078018ff */
[----:B------:R-:W-:Y:S01]  /*0660*/  FADD R28, R29, R28 ;  /* 0x0000001c1d1c7221 */ /* 0x000fe20000000000 */
[----:B------:R-:W-:-:S06]  /*0670*/  IADD3.X R15, PT, PT, R18, R13, RZ, P0, !PT ;  /* 0x0000000d120f7210 */ /* 0x000fcc00007fe4ff */
[----:B------:R-:W2:Y:S02]  /*0680*/  LDG.E.64.CONSTANT R14, desc[UR8][R14.64] ;  /* 0x000000080e0e7981 */ /* 0x000ea4000c1e9b00 */
[----:B--2---:R-:W-:-:S04]  /*0690*/  FMUL R29, R15, R15 ;  /* 0x0000000f0f1d7220 */ /* 0x004fc80000400000 */
[----:B------:R-:W-:Y:S01]  /*06a0*/  FFMA R29, R14, R14, R29 ;  /* 0x0000000e0e1d7223 */ /* 0x000fe2000000001d */
[----:B------:R-:W-:-:S03]  /*06b0*/  IADD3 R14, P0, PT, R19, R10, RZ ;  /* 0x0000000a130e7210 */ /* 0x000fc60007f1e0ff */
        /* <DEDUP_REMOVED lines=32> */
[----:B------:R-:W2:Y:S01]  /*08c0*/  LDG.E.64.CONSTANT R14, desc[UR8][R14.64] ;  /* 0x000000080e0e7981 */ /* 0x000ea2000c1e9b00 */
[----:B------:R-:W-:-:S04]  /*08d0*/  UIADD3 UR5, UPT, UPT, UR5, 0x8, URZ ;  /* 0x0000000805057890 */ /* 0x000fc8000fffe0ff */
[----:B------:R-:W-:Y:S01]  /*08e0*/  UISETP.NE.AND UP1, UPT, UR5, URZ, UPT ;  /* 0x000000ff0500728c */ /* 0x000fe2000bf25270 */
[----:B--2---:R-:W-:-:S04]  /*08f0*/  FMUL R29, R15, R15 ;  /* 0x0000000f0f1d7220 */ /* 0x004fc80000400000 */
[----:B------:R-:W-:Y:S01]  /*0900*/  FFMA R29, R14, R14, R29 ;  /* 0x0000000e0e1d7223 */ /* 0x000fe2000000001d */
[----:B------:R-:W-:-:S04]  /*0910*/  IMAD.WIDE.U32 R14, R11, UR11, RZ ;  /* 0x0000000b0b0e7c25 */ /* 0x000fc8000f8e00ff */
[----:B------:R-:W-:Y:S01]  /*0920*/  FADD R28, R28, R29 ;  /* 0x0000001d1c1c7221 */ /* 0x000fe20000000000 */
[----:B------:R-:W-:Y:S01]  /*0930*/  IMAD R29, R11, UR10, RZ ;  /* 0x0000000a0b1d7c24 */ /* 0x000fe2000f8e02ff */
[----:B------:R-:W-:-:S04]  /*0940*/  LEA R19, P0, R14, R19, 0x6 ;  /* 0x000000130e137211 */ /* 0x000fc800078030ff */
[----:B------:R-:W-:-:S04]  /*0950*/  IADD3 R29, PT, PT, R15, R29, RZ ;  /* 0x0000001d0f1d7210 */ /* 0x000fc80007ffe0ff */
[----:B------:R-:W-:Y:S01]  /*0960*/  LEA.HI.X R18, R14, R18, R29, 0x6, P0 ;  /* 0x000000120e127211 */ /* 0x000fe200000f341d */
[----:B------:R-:W-:Y:S06]  /*0970*/  BRA.U UP1, `(.L_x_2) ;  /* 0xfffffffd01207547 */ /* 0x000fec000b83ffff */
.L_x_1:
[----:B------:R-:W-:Y:S05]  /*0980*/  BRA.U !UP0, `(.L_x_0) ;  /* 0x0000000508c47547 */ /* 0x000fea000b800000 */
[----:B------:R-:W-:Y:S01]  /*0990*/  UISETP.GE.U32.AND UP0, UPT, UR12, 0x4, UPT ;  /* 0x000000040c00788c */ /* 0x000fe2000bf06070 */
[----:B------:R-:W-:Y:S01]  /*09a0*/  SHF.R.S32.HI R3, RZ, 0x1f, R24 ;  /* 0x0000001fff037819 */ /* 0x000fe20000011418 */
[----:B------:R-:W-:-:S04]  /*09b0*/  ULOP3.LUT UR7, UR6, 0x3, URZ, 0xc0, !UPT ;  /* 0x0000000306077892 */ /* 0x000fc8000f8ec0ff */
[----:B------:R-:W-:-:S03]  /*09c0*/  UISETP.NE.AND UP1, UPT, UR7, URZ, UPT ;  /* 0x000000ff0700728c */ /* 0x000fc6000bf25270 */
[----:B------:R-:W-:Y:S08]  /*09d0*/  BRA.U !UP0, `(.L_x_3) ;  /* 0x0000000108d87547 */ /* 0x000ff0000b800000 */
[----:B------:R-:W-:Y:S01]  /*09e0*/  HFMA2 R5, -RZ, RZ, 0, 0 ;  /* 0x00000000ff057431 */ /* 0x000fe200000001ff */
[----:B------:R-:W-:Y:S01]  /*09f0*/  MOV R4, R22 ;  /* 0x0000001600047202 */ /* 0x000fe20000000f00 */
[----:B------:R-:W0:Y:S01]  /*0a00*/  LDCU.64 UR12, c[0x0][0x380] ;  /* 0x00007000ff0c77ac */ /* 0x000e220008000a00 */
[----:B------:R-:W-:Y:S01]  /*0a10*/  IMAD.MOV.U32 R2, RZ, RZ, R24 ;  /* 0x000000ffff027224 */ /* 0x000fe200078e0018 */
[----:B------:R-:W-:Y:S02]  /*0a20*/  UMOV UR5, URZ ;  /* 0x000000ff00057c82 */ /* 0x000fe40008000000 */
[----:B------:R-:W-:-:S05]  /*0a30*/  IMAD.WIDE.U32 R4, R11, UR4, R4 ;  /* 0x000000040b047c25 */ /* 0x000fca000f8e0004 */
[----:B------:R-:W-:Y:S01]  /*0a40*/  IADD3 R0, PT, PT, R5, UR5, RZ ;  /* 0x0000000505007c10 */ /* 0x000fe2000fffe0ff */
[C---:B------:R-:W-:Y:S01]  /*0a50*/  IMAD.WIDE.U32 R12, R4.reuse, UR11, R2 ;  /* 0x0000000b040c7c25 */ /* 0x040fe2000f8e0002 */
[----:B------:R-:W-:-:S03]  /*0a60*/  IADD3 R5, P0, PT, R4, R11, RZ ;  /* 0x0000000b04057210 */ /* 0x000fc60007f1e0ff */
[----:B------:R-:W-:Y:S01]  /*0a70*/  IMAD R7, R0, UR11, RZ ;  /* 0x0000000b00077c24 */ /* 0x000fe2000f8e02ff */
[----:B------:R-:W-:Y:S01]  /*0a80*/  IADD3.X R10, PT, PT, RZ, R0, RZ, P0, !PT ;  /* 0x00000000ff0a7210 */ /* 0x000fe200007fe4ff */
[C---:B------:R-:W-:Y:S01]  /*0a90*/  IMAD.WIDE.U32 R8, R5.reuse, UR11, R2 ;  /* 0x0000000b05087c25 */ /* 0x040fe2000f8e0002 */
[----:B------:R-:W-:-:S03]  /*0aa0*/  IADD3 R0, P0, PT, R5, R11, RZ ;  /* 0x0000000b05007210 */ /* 0x000fc60007f1e0ff */
[----:B------:R-:W-:Y:S01]  /*0ab0*/  IMAD R6, R10, UR11, RZ ;  /* 0x0000000b0a067c24 */ /* 0x000fe2000f8e02ff */
[----:B------:R-:W-:Y:S01]  /*0ac0*/  IADD3.X R10, PT, PT, RZ, R10, RZ, P0, !PT ;  /* 0x0000000aff0a7210 */ /* 0x000fe200007fe4ff */
[----:B------:R-:W-:Y:S01]  /*0ad0*/  IMAD R7, R4, UR10, R7 ;  /* 0x0000000a04077c24 */ /* 0x000fe2000f8e0207 */
[----:B------:R-:W-:Y:S01]  /*0ae0*/  IADD3 R15, P2, PT, R0, R11, RZ ;  /* 0x0000000b000f7210 */ /* 0x000fe20007f5e0ff */
[----:B------:R-:W-:Y:S01]  /*0af0*/  IMAD R5, R5, UR10, R6 ;  /* 0x0000000a05057c24 */ /* 0x000fe2000f8e0206 */
[----:B0-----:R-:W-:Y:S01]  /*0b00*/  LEA R6, P0, R12, UR12, 0x3 ;  /* 0x0000000c0c067c11 */ /* 0x001fe2000f8018ff */
[----:B------:R-:W-:Y:S01]  /*0b10*/  IMAD R17, R10, UR11, RZ ;  /* 0x0000000b0a117c24 */ /* 0x000fe2000f8e02ff */
[----:B------:R-:W-:Y:S02]  /*0b20*/  IADD3 R7, PT, PT, R13, R7, RZ ;  /* 0x000000070d077210 */ /* 0x000fe40007ffe0ff */
[----:B------:R-:W-:Y:S01]  /*0b30*/  IADD3.X R10, PT, PT, RZ, R10, RZ, P2, !PT ;  /* 0x0000000aff0a7210 */ /* 0x000fe200017fe4ff */
[----:B------:R-:W-:Y:S01]  /*0b40*/  IMAD R17, R0, UR10, R17 ;  /* 0x0000000a00117c24 */ /* 0x000fe2000f8e0211 */
[----:B------:R-:W-:Y:S01]  /*0b50*/  LEA.HI.X R7, R12, UR13, R7, 0x3, P0 ;  /* 0x0000000d0c077c11 */ /* 0x000fe200080f1c07 */
[----:B------:R-:W-:Y:S01]  /*0b60*/  IMAD.WIDE.U32 R12, R0, UR11, R2 ;  /* 0x0000000b000c7c25 */ /* 0x000fe2000f8e0002 */
[----:B------:R-:W-:-:S02]  /*0b70*/  LEA R4, P1, R8, UR12, 0x3 ;  /* 0x0000000c08047c11 */ /* 0x000fc4000f8218ff */
[----:B------:R-:W-:Y:S01]  /*0b80*/  IADD3 R5, PT, PT, R9, R5, RZ ;  /* 0x0000000509057210 */ /* 0x000fe20007ffe0ff */
[----:B------:R-:W-:Y:S01]  /*0b90*/  IMAD R10, R10, UR11, RZ ;  /* 0x0000000b0a0a7c24 */ /* 0x000fe2000f8e02ff */
[----:B------:R-:W-:Y:S01]  /*0ba0*/  IADD3 R13, PT, PT, R13, R17, RZ ;  /* 0x000000110d0d7210 */ /* 0x000fe20007ffe0ff */
[----:B------:R-:W2:Y:S01]  /*0bb0*/  LDG.E.64.CONSTANT R6, desc[UR8][R6.64] ;  /* 0x0000000806067981 */ /* 0x000ea2000c1e9b00 */
[----:B------:R-:W-:Y:S01]  /*0bc0*/  LEA.HI.X R5, R8, UR13, R5, 0x3, P1 ;  /* 0x0000000d08057c11 */ /* 0x000fe200088f1c05 */
[----:B------:R-:W-:Y:S01]  /*0bd0*/  IMAD.WIDE.U32 R8, R15, UR11, R2 ;  /* 0x0000000b0f087c25 */ /* 0x000fe2000f8e0002 */
[----:B------:R-:W-:-:S03]  /*0be0*/  LEA R14, P0, R12, UR12, 0x3 ;  /* 0x0000000c0c0e7c11 */ /* 0x000fc6000f8018ff */
[----:B------:R-:W-:Y:S01]  /*0bf0*/  IMAD R17, R15, UR10, R10 ;  /* 0x0000000a0f117c24 */ /* 0x000fe2000f8e020a */
[----:B------:R-:W-:Y:S01]  /*0c00*/  LEA.HI.X R15, R12, UR13, R13, 0x3, P0 ;  /* 0x0000000d0c0f7c11 */ /* 0x000fe200080f1c0d */
[----:B------:R-:W3:Y:S01]  /*0c10*/  LDG.E.64.CONSTANT R4, desc[UR8][R4.64] ;  /* 0x0000000804047981 */ /* 0x000ee2000c1e9b00 */
[----:B------:R-:W-:Y:S02]  /*0c20*/  LEA R12, P0, R8, UR12, 0x3 ;  /* 0x0000000c080c7c11 */ /* 0x000fe4000f8018ff */
[----:B------:R-:W-:-:S04]  /*0c30*/  IADD3 R9, PT, PT, R9, R17, RZ ;  /* 0x0000001109097210 */ /* 0x000fc80007ffe0ff */
[----:B------:R-:W-:Y:S02]  /*0c40*/  LEA.HI.X R13, R8, UR13, R9, 0x3, P0 ;  /* 0x0000000d080d7c11 */ /* 0x000fe400080f1c09 */
[----:B------:R-:W4:Y:S04]  /*0c50*/  LDG.E.64.CONSTANT R8, desc[UR8][R14.64] ;  /* 0x000000080e087981 */ /* 0x000f28000c1e9b00 */
[----:B------:R-:W5:Y:S01]  /*0c60*/  LDG.E.64.CONSTANT R12, desc[UR8][R12.64] ;  /* 0x000000080c0c7981 */ /* 0x000f62000c1e9b00 */
[----:B------:R-:W-:Y:S01]  /*0c70*/  UIADD3 UR4, UPT, UPT, UR4, 0x4, URZ ;  /* 0x0000000404047890 */ /* 0x000fe2000fffe0ff */
[----:B--2---:R-:W-:-:S04]  /*0c80*/  FMUL R17, R7, R7 ;  /* 0x0000000707117220 */ /* 0x004fc80000400000 */
[----:B------:R-:W-:Y:S01]  /*0c90*/  FFMA R17, R6, R6, R17 ;  /* 0x0000000606117223 */ /* 0x000fe20000000011 */
[----:B---3--:R-:W-:-:S03]  /*0ca0*/  FMUL R19, R5, R5 ;  /* 0x0000000505137220 */ /* 0x008fc60000400000 */
[----:B------:R-:W-:Y:S01]  /*0cb0*/  FADD R17, R28, R17 ;  /* 0x000000111c117221 */ /* 0x000fe20000000000 */
[----:B------:R-:W-:Y:S01]  /*0cc0*/  FFMA R0, R4, R4, R19 ;  /* 0x0000000404007223 */ /* 0x000fe20000000013 */
[----:B----4-:R-:W-:-:S03]  /*0cd0*/  FMUL R9, R9, R9 ;  /* 0x0000000909097220 */ /* 0x010fc60000400000 */
[----:B------:R-:W-:Y:S01]  /*0ce0*/  FADD R0, R17, R0 ;  /* 0x0000000011007221 */ /* 0x000fe20000000000 */
[----:B------:R-:W-:Y:S01]  /*0cf0*/  FFMA R9, R8, R8, R9 ;  /* 0x0000000808097223 */ /* 0x000fe20000000009 */
[----:B-----5:R-:W-:-:S03]  /*0d00*/  FMUL R5, R13, R13 ;  /* 0x0000000d0d057220 */ /* 0x020fc60000400000 */
[----:B------:R-:W-:Y:S01]  /*0d10*/  FADD R0, R0, R9 ;  /* 0x0000000900007221 */ /* 0x000fe20000000000 */
[----:B------:R-:W-:-:S04]  /*0d20*/  FFMA R5, R12, R12, R5 ;  /* 0x0000000c0c057223 */ /* 0x000fc80000000005 */
[----:B------:R-:W-:-:S07]  /*0d30*/  FADD R28, R0, R5 ;  /* 0x00000005001c7221 */ /* 0x000fce0000000000 */
.L_x_3:
[----:B------:R-:W-:Y:S05]  /*0d40*/  BRA.U !UP1, `(.L_x_0) ;  /* 0x0000000109d47547 */ /* 0x000fea000b800000 */
[----:B------:R-:W-:Y:S02]  /*0d50*/  UISETP.NE.AND UP0, UPT, UR7, 0x1, UPT ;  /* 0x000000010700788c */ /* 0x000fe4000bf05270 */
[----:B------:R-:W-:-:S04]  /*0d60*/  ULOP3.LUT UR5, UR6, 0x1, URZ, 0xc0, !UPT ;  /* 0x0000000106057892 */ /* 0x000fc8000f8ec0ff */
[----:B------:R-:W-:-:S03]  /*0d70*/  UISETP.NE.U32.AND UP1, UPT, UR5, 0x1, UPT ;  /* 0x000000010500788c */ /* 0x000fc6000bf25070 */
[----:B------:R-:W-:Y:S08]  /*0d80*/  BRA.U !UP0, `(.L_x_4) ;  /* 0x00000001087c7547 */ /* 0x000ff0000b800000 */
[----:B------:R-:W-:Y:S01]  /*0d90*/  HFMA2 R5, -RZ, RZ, 0, 0 ;  /* 0x00000000ff057431 */ /* 0x000fe200000001ff */
[----:B------:R-:W-:Y:S01]  /*0da0*/  MOV R4, R22 ;  /* 0x0000001600047202 */ /* 0x000fe20000000f00 */
[----:B------:R-:W0:Y:S01]  /*0db0*/  LDCU.64 UR6, c[0x0][0x380] ;  /* 0x00007000ff0677ac */ /* 0x000e220008000a00 */
[----:B------:R-:W-:Y:S02]  /*0dc0*/  MOV R8, R24 ;  /* 0x0000001800087202 */ /* 0x000fe40000000f00 */
[----:B------:R-:W-:Y:S01]  /*0dd0*/  MOV R9, R3 ;  /* 0x0000000300097202 */ /* 0x000fe20000000f00 */
[----:B------:R-:W-:Y:S01]  /*0de0*/  UMOV UR5, URZ ;  /* 0x000000ff00057c82 */ /* 0x000fe20008000000 */
[----:B------:R-:W-:-:S05]  /*0df0*/  IMAD.WIDE.U32 R6, R11, UR4, R4 ;  /* 0x000000040b067c25 */ /* 0x000fca000f8e0004 */
[----:B------:R-:W-:Y:S01]  /*0e00*/  IADD3 R0, PT, PT, R7, UR5, RZ ;  /* 0x0000000507007c10 */ /* 0x000fe2000fffe0ff */
[C---:B------:R-:W-:Y:S01]  /*0e10*/  IMAD.WIDE.U32 R4, R6.reuse, UR11, R8 ;  /* 0x0000000b06047c25 */ /* 0x040fe2000f8e0008 */
[----:B------:R-:W-:-:S03]  /*0e20*/  IADD3 R15, P0, PT, R6, R11, RZ ;  /* 0x0000000b060f7210 */ /* 0x000fc60007f1e0ff */
[----:B------:R-:W-:Y:S01]  /*0e30*/  IMAD R7, R0, UR11, RZ ;  /* 0x0000000b00077c24 */ /* 0x000fe2000f8e02ff */
[----:B------:R-:W-:-:S03]  /*0e40*/  IADD3.X R10, PT, PT, RZ, R0, RZ, P0, !PT ;  /* 0x00000000ff0a7210 */ /* 0x000fc600007fe4ff */
[----:B------:R-:W-:Y:S02]  /*0e50*/  IMAD R13, R6, UR10, R7 ;  /* 0x0000000a060d7c24 */ /* 0x000fe4000f8e0207 */
[----:B------:R-:W-:Y:S02]  /*0e60*/  IMAD R10, R10, UR11, RZ ;  /* 0x0000000b0a0a7c24 */ /* 0x000fe4000f8e02ff */
[----:B------:R-:W-:Y:S01]  /*0e70*/  IMAD.WIDE.U32 R6, R15, UR11, R8 ;  /* 0x0000000b0f067c25 */ /* 0x000fe2000f8e0008 */
[----:B0-----:R-:W-:Y:S02]  /*0e80*/  LEA R8, P0, R4, UR6, 0x3 ;  /* 0x0000000604087c11 */ /* 0x001fe4000f8018ff */
[----:B------:R-:W-:Y:S01]  /*0e90*/  IADD3 R13, PT, PT, R5, R13, RZ ;  /* 0x0000000d050d7210 */ /* 0x000fe20007ffe0ff */
[----:B------:R-:W-:Y:S01]  /*0ea0*/  IMAD R15, R15, UR10, R10 ;  /* 0x0000000a0f0f7c24 */ /* 0x000fe2000f8e020a */
[----:B------:R-:W-:Y:S02]  /*0eb0*/  LEA R12, P1, R6, UR6, 0x3 ;  /* 0x00000006060c7c11 */ /* 0x000fe4000f8218ff */
[----:B------:R-:W-:Y:S01]  /*0ec0*/  LEA.HI.X R9, R4, UR7, R13, 0x3, P0 ;  /* 0x0000000704097c11 */ /* 0x000fe200080f1c0d */
[----:B------:R-:W-:-:S05]  /*0ed0*/  IMAD.IADD R15, R7, 0x1, R15 ;  /* 0x00000001070f7824 */ /* 0x000fca00078e020f */
[----:B------:R-:W-:Y:S01]  /*0ee0*/  LEA.HI.X R13, R6, UR7, R15, 0x3, P1 ;  /* 0x00000007060d7c11 */ /* 0x000fe200088f1c0f */
[----:B------:R-:W2:Y:S05]  /*0ef0*/  LDG.E.64.CONSTANT R8, desc[UR8][R8.64] ;  /* 0x0000000808087981 */ /* 0x000eaa000c1e9b00 */
[----:B------:R-:W3:Y:S01]  /*0f00*/  LDG.E.64.CONSTANT R12, desc[UR8][R12.64] ;  /* 0x000000080c0c7981 */ /* 0x000ee2000c1e9b00 */
[----:B------:R-:W-:Y:S01]  /*0f10*/  UIADD3 UR4, UPT, UPT, UR4, 0x2, URZ ;  /* 0x0000000204047890 */ /* 0x000fe2000fffe0ff */
[----:B--2---:R-:W-:-:S04]  /*0f20*/  FMUL R5, R9, R9 ;  /* 0x0000000909057220 */ /* 0x004fc80000400000 */
[----:B------:R-:W-:Y:S01]  /*0f30*/  FFMA R5, R8, R8, R5 ;  /* 0x0000000808057223 */ /* 0x000fe20000000005 */
[----:B---3--:R-:W-:-:S03]  /*0f40*/  FMUL R7, R13, R13 ;  /* 0x0000000d0d077220 */ /* 0x008fc60000400000 */
[----:B------:R-:W-:Y:S01]  /*0f50*/  FADD R5, R28, R5 ;  /* 0x000000051c057221 */ /* 0x000fe20000000000 */
[----:B------:R-:W-:-:S04]  /*0f60*/  FFMA R28, R12, R12, R7 ;  /* 0x0000000c0c1c7223 */ /* 0x000fc80000000007 */
[----:B------:R-:W-:-:S07]  /*0f70*/  FADD R28, R5, R28 ;  /* 0x0000001c051c7221 */ /* 0x000fce0000000000 */
.L_x_4:
[----:B------:R-:W-:Y:S05]  /*0f80*/  BRA.U UP1, `(.L_x_0) ;  /* 0x0000000101447547 */ /* 0x000fea000b800000 */
[----:B------:R-:W-:Y:S01]  /*0f90*/  HFMA2 R5, -RZ, RZ, 0, 0 ;  /* 0x00000000ff057431 */ /* 0x000fe200000001ff */
[----:B------:R-:W-:Y:S01]  /*0fa0*/  MOV R4, R22 ;  /* 0x0000001600047202 */ /* 0x000fe20000000f00 */
[----:B------:R-:W0:Y:S01]  /*0fb0*/  LDCU.64 UR6, c[0x0][0x380] ;  /* 0x00007000ff0677ac */ /* 0x000e220008000a00 */
[----:B------:R-:W-:-:S03]  /*0fc0*/  MOV R2, R24 ;  /* 0x0000001800027202 */ /* 0x000fc60000000f00 */
[----:B------:R-:W-:Y:S01]  /*0fd0*/  IMAD.WIDE.U32 R4, R11, UR4, R4 ;  /* 0x000000040b047c25 */ /* 0x000fe2000f8e0004 */
[----:B------:R-:W-:-:S04]  /*0fe0*/  UMOV UR4, URZ ;  /* 0x000000ff00047c82 */ /* 0x000fc80008000000 */
[----:B------:R-:W-:Y:S01]  /*0ff0*/  IADD3 R0, PT, PT, R5, UR4, RZ ;  /* 0x0000000405007c10 */ /* 0x000fe2000fffe0ff */
[----:B------:R-:W-:-:S04]  /*1000*/  IMAD.WIDE.U32 R2, R4, UR11, R2 ;  /* 0x0000000b04027c25 */ /* 0x000fc8000f8e0002 */
[----:B------:R-:W-:-:S04]  /*1010*/  IMAD R5, R0, UR11, RZ ;  /* 0x0000000b00057c24 */ /* 0x000fc8000f8e02ff */
[----:B------:R-:W-:Y:S01]  /*1020*/  IMAD R5, R4, UR10, R5 ;  /* 0x0000000a04057c24 */ /* 0x000fe2000f8e0205 */
[----:B0-----:R-:W-:-:S04]  /*1030*/  LEA R4, P0, R2, UR6, 0x3 ;  /* 0x0000000602047c11 */ /* 0x001fc8000f8018ff */
[----:B------:R-:W-:-:S04]  /*1040*/  IADD3 R3, PT, PT, R3, R5, RZ ;  /* 0x0000000503037210 */ /* 0x000fc80007ffe0ff */
[----:B------:R-:W-:-:S06]  /*1050*/  LEA.HI.X R5, R2, UR7, R3, 0x3, P0 ;  /* 0x0000000702057c11 */ /* 0x000fcc00080f1c03 */
[----:B------:R-:W2:Y:S02]  /*1060*/  LDG.E.64.CONSTANT R4, desc[UR8][R4.64] ;  /* 0x0000000804047981 */ /* 0x000ea4000c1e9b00 */
[----:B--2---:R-:W-:-:S04]  /*1070*/  FMUL R3, R5, R5 ;  /* 0x0000000505037220 */ /* 0x004fc80000400000 */
[----:B------:R-:W-:-:S04]  /*1080*/  FFMA R3, R4, R4, R3 ;  /* 0x0000000404037223 */ /* 0x000fc80000000003 */
[----:B------:R-:W-:-:S07]  /*1090*/  FADD R28, R28, R3 ;  /* 0x000000031c1c7221 */ /* 0x000fce0000000000 */
.L_x_0:
[----:B------:R-:W-:Y:S01]  /*10a0*/  IADD3 R0, PT, PT, R28, -0xd000000, RZ ;  /* 0xf30000001c007810 */ /* 0x000fe20007ffe0ff */
[----:B------:R0:W1:Y:S01]  /*10b0*/  MUFU.RSQ R3, R28 ;  /* 0x0000001c00037308 */ /* 0x0000620000001400 */
[----:B------:R-:W-:Y:S02]  /*10c0*/  BSSY.RECONVERGENT B0, `(.L_x_5) ;  /* 0x000000b000007945 */ /* 0x000fe40003800200 */
[----:B------:R-:W-:-:S13]  /*10d0*/  ISETP.GT.U32.AND P0, PT, R0, 0x727fffff, PT ;  /* 0x727fffff0000780c */ /* 0x000fda0003f04070 */
[----:B0-----:R-:W-:Y:S05]  /*10e0*/  @!P0 BRA `(.L_x_6) ;  /* 0x0000000000108947 */ /* 0x001fea0003800000 */
[----:B------:R-:W-:-:S07]  /*10f0*/  MOV R6, 0x1110 ;  /* 0x0000111000067802 */ /* 0x000fce0000000f00 */
[----:B-1----:R-:W-:Y:S05]  /*1100*/  CALL.REL.NOINC `($__internal_0_$__cuda_sm20_sqrt_rn_f32_slowpath) ;  /* 0x0000000000447944 */ /* 0x002fea0003c00000 */
[----:B------:R-:W-:Y:S01]  /*1110*/  MOV R5, R0 ;  /* 0x0000000000057202 */ /* 0x000fe20000000f00 */
[----:B------:R-:W-:Y:S06]  /*1120*/  BRA `(.L_x_7) ;  /* 0x0000000000107947 */ /* 0x000fec0003800000 */
.L_x_6:
[C---:B-1----:R-:W-:Y:S01]  /*1130*/  FMUL.FTZ R5, R3.reuse, R28 ;  /* 0x0000001c03057220 */ /* 0x042fe20000410000 */
[----:B------:R-:W-:-:S03]  /*1140*/  FMUL.FTZ R0, R3, 0.5 ;  /* 0x3f00000003007820 */ /* 0x000fc60000410000 */
[----:B------:R-:W-:-:S04]  /*1150*/  FFMA R28, -R5, R5, R28 ;  /* 0x00000005051c7223 */ /* 0x000fc8000000011c */
[----:B------:R-:W-:-:S07]  /*1160*/  FFMA R5, R28, R0, R5 ;  /* 0x000000001c057223 */ /* 0x000fce0000000005 */
.L_x_7:
[----:B------:R-:W-:Y:S05]  /*1170*/  BSYNC.RECONVERGENT B0 ;  /* 0x0000000000007941 */ /* 0x000fea0003800200 */
.L_x_5:
[----:B------:R-:W0:Y:S01]  /*1180*/  LDCU UR6, c[0x0][0x398] ;  /* 0x00007300ff0677ac */ /* 0x000e220008000800 */
[--C-:B------:R-:W-:Y:S01]  /*1190*/  SHF.R.S32.HI R25, RZ, 0x1f, R24.reuse ;  /* 0x0000001fff197819 */ /* 0x100fe20000011418 */
[C---:B------:R-:W-:Y:S01]  /*11a0*/  IMAD R3, R22.reuse, UR10, RZ ;  /* 0x0000000a16037c24 */ /* 0x040fe2000f8e02ff */
[----:B------:R-:W1:Y:S01]  /*11b0*/  LDCU.64 UR4, c[0x0][0x388] ;  /* 0x00007100ff0477ac */ /* 0x000e620008000a00 */
[----:B0-----:R-:W-:-:S05]  /*11c0*/  IMAD.WIDE.U32 R22, R22, UR6, R24 ;  /* 0x0000000616167c25 */ /* 0x001fca000f8e0018 */
[----:B------:R-:W-:Y:S02]  /*11d0*/  IADD3 R3, PT, PT, R23, R3, RZ ;  /* 0x0000000317037210 */ /* 0x000fe40007ffe0ff */
[----:B-1----:R-:W-:-:S04]  /*11e0*/  LEA R2, P0, R22, UR4, 0x2 ;  /* 0x0000000416027c11 */ /* 0x002fc8000f8010ff */
[----:B------:R-:W-:-:S05]  /*11f0*/  LEA.HI.X R3, R22, UR5, R3, 0x2, P0 ;  /* 0x0000000516037c11 */ /* 0x000fca00080f1403 */
[----:B------:R-:W-:Y:S01]  /*1200*/  STG.E desc[UR8][R2.64], R5 ;  /* 0x0000000502007986 */ /* 0x000fe2000c101908 */
[----:B------:R-:W-:Y:S05]  /*1210*/  EXIT ;  /* 0x000000000000794d */ /* 0x000fea0003800000 */
        .weak           $__internal_0_$__cuda_sm20_sqrt_rn_f32_slowpath
        .type           $__internal_0_$__cuda_sm20_sqrt_rn_f32_slowpath,@function
        .size           $__internal_0_$__cuda_sm20_sqrt_rn_f32_slowpath,(.L_x_10 - $__internal_0_$__cuda_sm20_sqrt_rn_f32_slowpath)
$__internal_0_$__cuda_sm20_sqrt_rn_f32_slowpath:
[----:B------:R-:W-:-:S13]  /*1220*/  LOP3.LUT P0, RZ, R28, 0x7fffffff, RZ, 0xc0, !PT ;  /* 0x7fffffff1cff7812 */ /* 0x000fda000780c0ff */
[----:B------:R-:W-:Y:S01]  /*1230*/  @!P0 MOV R0, R28 ;  /* 0x0000001c00008202 */ /* 0x000fe20000000f00 */
[----:B------:R-:W-:Y:S06]  /*1240*/  @!P0 BRA `(.L_x_8) ;  /* 0x0000000000408947 */ /* 0x000fec0003800000 */
[----:B------:R-:W-:-:S13]  /*1250*/  FSETP.GEU.FTZ.AND P0, PT, R28, RZ, PT ;  /* 0x000000ff1c00720b */ /* 0x000fda0003f1e000 */
[----:B------:R-:W-:Y:S01]  /*1260*/  @!P0 MOV R0, 0x7fffffff ;  /* 0x7fffffff00008802 */ /* 0x000fe20000000f00 */
[----:B------:R-:W-:Y:S06]  /*1270*/  @!P0 BRA `(.L_x_8) ;  /* 0x0000000000348947 */ /* 0x000fec0003800000 */
[----:B------:R-:W-:-:S13]  /*1280*/  FSETP.GTU.FTZ.AND P0, PT, |R28|, +INF , PT ;  /* 0x7f8000001c00780b */ /* 0x000fda0003f1c200 */
[----:B------:R-:W-:Y:S01]  /*1290*/  @P0 FADD.FTZ R0, R28, 1 ;  /* 0x3f8000001c000421 */ /* 0x000fe20000010000 */
[----:B------:R-:W-:Y:S06]  /*12a0*/  @P0 BRA `(.L_x_8) ;  /* 0x0000000000280947 */ /* 0x000fec0003800000 */
[----:B------:R-:W-:-:S13]  /*12b0*/  FSETP.NEU.FTZ.AND P0, PT, |R28|, +INF , PT ;  /* 0x7f8000001c00780b */ /* 0x000fda0003f1d200 */
[----:B------:R-:W-:-:S04]  /*12c0*/  @P0 FFMA R2, R28, 1.84467440737095516160e+19, RZ ;  /* 0x5f8000001c020823 */ /* 0x000fc800000000ff */
[----:B------:R-:W0:Y:S02]  /*12d0*/  @P0 MUFU.RSQ R3, R2 ;  /* 0x0000000200030308 */ /* 0x000e240000001400 */
[----:B0-----:R-:W-:Y:S01]  /*12e0*/  @P0 FMUL.FTZ R5, R2, R3 ;  /* 0x0000000302050220 */ /* 0x001fe20000410000 */
[----:B------:R-:W-:-:S03]  /*12f0*/  @P0 FMUL.FTZ R3, R3, 0.5 ;  /* 0x3f00000003030820 */ /* 0x000fc60000410000 */
[----:B------:R-:W-:-:S04]  /*1300*/  @P0 FADD.FTZ R0, -R5, -RZ ;  /* 0x800000ff05000221 */ /* 0x000fc80000010100 */
[----:B------:R-:W-:Y:S01]  /*1310*/  @P0 FFMA R4, R5, R0, R2 ;  /* 0x0000000005040223 */ /* 0x000fe20000000002 */
[----:B------:R-:W-:-:S03]  /*1320*/  @!P0 MOV R0, R28 ;  /* 0x0000001c00008202 */ /* 0x000fc60000000f00 */
[----:B------:R-:W-:-:S04]  /*1330*/  @P0 FFMA R3, R4, R3, R5 ;  /* 0x0000000304030223 */ /* 0x000fc80000000005 */
[----:B------:R-:W-:-:S07]  /*1340*/  @P0 FMUL.FTZ R0, R3, 2.3283064365386962891e-10 ;  /* 0x2f80000003000820 */ /* 0x000fce0000410000 */
.L_x_8:
[----:B------:R-:W-:Y:S01]  /*1350*/  HFMA2 R3, -RZ, RZ, 0, 0 ;  /* 0x00000000ff037431 */ /* 0x000fe200000001ff */
[----:B------:R-:W-:-:S04]  /*1360*/  MOV R2, R6 ;  /* 0x0000000600027202 */ /* 0x000fc80000000f00 */
[----:B------:R-:W-:Y:S05]  /*1370*/  RET.REL.NODEC R2 `(_Z10rss_kernelPK6float2Pfiii) ;  /* 0xffffffec02207950 */ /* 0x000fea0003c3ffff */
.L_x_9:
[----:B------:R-:W-:-:S00]  /*1380*/  BRA `(.L_x_9) ;  /* 0xfffffffc00fc7947 */ /* 0x000fc0000383ffff */
[----:B------:R-:W-:-:S00]  /*1390*/  NOP ;  /* 0x0000000000007918 */ /* 0x000fc00000000000 */
        /* <DEDUP_REMOVED lines=14> */
.L_x_10:


//--------------------- .nv.shared.reserved.0     --------------------------
	.section	.nv.shared.reserved.0,"aw",@nobits
	.weak		__nv_reservedSMEM_offset_0_alias
	.size		__nv_reservedSMEM_offset_0_alias, 0, 64
	.other		__nv_reservedSMEM_offset_0_alias,@"STO_CUDA_RESERVED_SHARED STV_DEFAULT"
__nv_reservedSMEM_offset_0_alias:
	.zero		0
	.zero		64


//--------------------- .nv.constant0._Z10rss_kernelPK6float2Pfiii --------------------------
	.section	.nv.constant0._Z10rss_kernelPK6float2Pfiii,"a",@progbits
	.sectionflags	@""
	.align	4
.nv.constant0._Z10rss_kernelPK6float2Pfiii:
	.zero		924


//--------------------- SYMBOLS --------------------------

	.type		.nv.reservedSmem.offset0,@object
	.size		.nv.reservedSmem.offset0,0x4
